	.headerflags	@"EF_CUDA_TEXMODE_UNIFIED EF_CUDA_64BIT_ADDRESS EF_CUDA_ACCELERATORS EF_CUDA_SM90 EF_CUDA_VIRTUAL_SM(EF_CUDA_SM90)"
	.elftype	@"ET_EXEC"


//--------------------- .nv.info                  --------------------------
	.section	.nv.info,"",@"SHT_CUDA_INFO"
	.align	4


	//----- nvinfo : EIATTR_REGCOUNT
	.align		4
        /*0000*/ 	.byte	0x04, 0x2f
        /*0002*/ 	.short	(.L_3 - .L_2)
	.align		4
.L_2:
        /*0004*/ 	.word	index@(triton_poi_fused__native_batch_norm_legit_no_training_relu_58)
        /*0008*/ 	.word	0x00000011


	//----- nvinfo : EIATTR_MIN_STACK_SIZE
	.align		4
.L_3:
        /*000c*/ 	.byte	0x04, 0x12
        /*000e*/ 	.short	(.L_5 - .L_4)
	.align		4
.L_4:
        /*0010*/ 	.word	index@(triton_poi_fused__native_batch_norm_legit_no_training_relu_58)
        /*0014*/ 	.word	0x00000000


	//----- nvinfo : EIATTR_FRAME_SIZE
	.align		4
.L_5:
        /*0018*/ 	.byte	0x04, 0x11
        /*001a*/ 	.short	(.L_7 - .L_6)
	.align		4
.L_6:
        /*001c*/ 	.word	index@(triton_poi_fused__native_batch_norm_legit_no_training_relu_58)
        /*0020*/ 	.word	0x00000000


	//----- nvinfo : EIATTR_MIN_STACK_SIZE
	.align		4
.L_7:
        /*0024*/ 	.byte	0x04, 0x12
        /*0026*/ 	.short	(.L_9 - .L_8)
	.align		4
.L_8:
        /*0028*/ 	.word	index@(triton_poi_fused__native_batch_norm_legit_no_training_relu_58)
        /*002c*/ 	.word	0x00000000
.L_9:


//--------------------- .nv.info.triton_poi_fused__native_batch_norm_legit_no_training_relu_58 --------------------------
	.section	.nv.info.triton_poi_fused__native_batch_norm_legit_no_training_relu_58,"",@"SHT_CUDA_INFO"
	.sectionflags	@""
	.align	4


	//----- nvinfo : EIATTR_CUDA_API_VERSION
	.align		4
        /*0000*/ 	.byte	0x04, 0x37
        /*0002*/ 	.short	(.L_11 - .L_10)
.L_10:
        /*0004*/ 	.word	0x0000007c


	//----- nvinfo : EIATTR_KPARAM_INFO
	.align		4
.L_11:
        /*0008*/ 	.byte	0x04, 0x17
        /*000a*/ 	.short	(.L_13 - .L_12)
.L_12:
        /*000c*/ 	.word	0x00000000
        /*0010*/ 	.short	0x0006
        /*0012*/ 	.short	0x0030
        /*0014*/ 	.byte	0x00, 0xf0, 0x11, 0x00


	//----- nvinfo : EIATTR_KPARAM_INFO
	.align		4
.L_13:
        /*0018*/ 	.byte	0x04, 0x17
        /*001a*/ 	.short	(.L_15 - .L_14)
.L_14:
        /*001c*/ 	.word	0x00000000
        /*0020*/ 	.short	0x0005
        /*0022*/ 	.short	0x0028
        /*0024*/ 	.byte	0x00, 0xf4, 0x21, 0x00


	//----- nvinfo : EIATTR_KPARAM_INFO
	.align		4
.L_15:
        /*0028*/ 	.byte	0x04, 0x17
        /*002a*/ 	.short	(.L_17 - .L_16)
.L_16:
        /*002c*/ 	.word	0x00000000
        /*0030*/ 	.short	0x0004
        /*0032*/ 	.short	0x0020
        /*0034*/ 	.byte	0x00, 0xf4, 0x21, 0x00


	//----- nvinfo : EIATTR_KPARAM_INFO
	.align		4
.L_17:
        /*0038*/ 	.byte	0x04, 0x17
        /*003a*/ 	.short	(.L_19 - .L_18)
.L_18:
        /*003c*/ 	.word	0x00000000
        /*0040*/ 	.short	0x0003
        /*0042*/ 	.short	0x0018
        /*0044*/ 	.byte	0x00, 0xf4, 0x21, 0x00


	//----- nvinfo : EIATTR_KPARAM_INFO
	.align		4
.L_19:
        /*0048*/ 	.byte	0x04, 0x17
        /*004a*/ 	.short	(.L_21 - .L_20)
.L_20:
        /*004c*/ 	.word	0x00000000
        /*0050*/ 	.short	0x0002
        /*0052*/ 	.short	0x0010
        /*0054*/ 	.byte	0x00, 0xf4, 0x21, 0x00


	//----- nvinfo : EIATTR_KPARAM_INFO
	.align		4
.L_21:
        /*0058*/ 	.byte	0x04, 0x17
        /*005a*/ 	.short	(.L_23 - .L_22)
.L_22:
        /*005c*/ 	.word	0x00000000
        /*0060*/ 	.short	0x0001
        /*0062*/ 	.short	0x0008
        /*0064*/ 	.byte	0x00, 0xf4, 0x21, 0x00


	//----- nvinfo : EIATTR_KPARAM_INFO
	.align		4
.L_23:
        /*0068*/ 	.byte	0x04, 0x17
        /*006a*/ 	.short	(.L_25 - .L_24)
.L_24:
        /*006c*/ 	.word	0x00000000
        /*0070*/ 	.short	0x0000
        /*0072*/ 	.short	0x0000
        /*0074*/ 	.byte	0x00, 0xf4, 0x21, 0x00


	//----- nvinfo : EIATTR_SPARSE_MMA_MASK
	.align		4
.L_25:
        /*0078*/ 	.byte	0x03, 0x50
        /*007a*/ 	.short	0x0000


	//----- nvinfo : EIATTR_MAXREG_COUNT
	.align		4
        /*007c*/ 	.byte	0x03, 0x1b
        /*007e*/ 	.short	0x00ff


	//----- nvinfo : EIATTR_EXIT_INSTR_OFFSETS
	.align		4
        /*0080*/ 	.byte	0x04, 0x1c
        /*0082*/ 	.short	(.L_27 - .L_26)


	//   ....[0]....
.L_26:
        /*0084*/ 	.word	0x00000350


	//----- nvinfo : EIATTR_REQNTID
	.align		4
.L_27:
        /*0088*/ 	.byte	0x04, 0x10
        /*008a*/ 	.short	(.L_29 - .L_28)
.L_28:
        /*008c*/ 	.word	0x00000100
        /*0090*/ 	.word	0x00000001
        /*0094*/ 	.word	0x00000001


	//----- nvinfo : EIATTR_CBANK_PARAM_SIZE
	.align		4
.L_29:
        /*0098*/ 	.byte	0x03, 0x19
        /*009a*/ 	.short	0x0034


	//----- nvinfo : EIATTR_PARAM_CBANK
	.align		4
        /*009c*/ 	.byte	0x04, 0x0a
        /*009e*/ 	.short	(.L_31 - .L_30)
	.align		4
.L_30:
        /*00a0*/ 	.word	index@(.nv.constant0.triton_poi_fused__native_batch_norm_legit_no_training_relu_58)
        /*00a4*/ 	.short	0x0210
        /*00a6*/ 	.short	0x0034


	//----- nvinfo : EIATTR_SW_WAR
	.align		4
.L_31:
        /*00a8*/ 	.byte	0x04, 0x36
        /*00aa*/ 	.short	(.L_33 - .L_32)
.L_32:
        /*00ac*/ 	.word	0x00000008
.L_33:


//--------------------- .nv.callgraph             --------------------------
	.section	.nv.callgraph,"",@"SHT_CUDA_CALLGRAPH"
	.align	4
	.sectionentsize	8
	.align		4
        /*0000*/ 	.word	0x00000000
	.align		4
        /*0004*/ 	.word	0xffffffff
	.align		4
        /*0008*/ 	.word	0x00000000
	.align		4
        /*000c*/ 	.word	0xfffffffe
	.align		4
        /*0010*/ 	.word	0x00000000
	.align		4
        /*0014*/ 	.word	0xfffffffd
	.align		4
        /*0018*/ 	.word	0x00000000
	.align		4
        /*001c*/ 	.word	0xfffffffc


//--------------------- .nv.constant4             --------------------------
	.section	.nv.constant4,"a",@progbits
	.align	8
	.align		8
.nv.constant4:
        /*0000*/ 	.dword	_$_str
	.align		8
        /*0008*/ 	.dword	_$_str_$_2


//--------------------- .text.triton_poi_fused__native_batch_norm_legit_no_training_relu_58 --------------------------
	.section	.text.triton_poi_fused__native_batch_norm_legit_no_training_relu_58,"ax",@progbits
	.align	128
        .global         triton_poi_fused__native_batch_norm_legit_no_training_relu_58
        .type           triton_poi_fused__native_batch_norm_legit_no_training_relu_58,@function
        .size           triton_poi_fused__native_batch_norm_legit_no_training_relu_58,(.L_x_1 - triton_poi_fused__native_batch_norm_legit_no_training_relu_58)
        .other          triton_poi_fused__native_batch_norm_legit_no_training_relu_58,@"STO_CUDA_ENTRY STV_DEFAULT"
triton_poi_fused__native_batch_norm_legit_no_training_relu_58:
.text.triton_poi_fused__native_batch_norm_legit_no_training_relu_58:
[----:B------:R-:W-:Y:S01]  /*0000*/  LDC R1, c[0x0][0x28] ;  /* 0x00000a00ff017b82 */ /* 0x000fe20000000800 */
[----:B------:R-:W1:Y:S07]  /*0010*/  S2R R0, SR_TID.X ;  /* 0x0000000000007919 */ /* 0x000e6e0000002100 */
[----:B------:R-:W2:Y:S01]  /*0020*/  LDC.64 R6, c[0x0][0x220] ;  /* 0x00008800ff067b82 */ /* 0x000ea20000000a00 */
[----:B------:R-:W-:Y:S01]  /*0030*/  ULDC.64 UR4, c[0x0][0x208] ;  /* 0x0000820000047ab9 */ /* 0x000fe20000000a00 */
[----:B------:R-:W3:Y:S06]  /*0040*/  S2R R5, SR_CTAID.X ;  /* 0x0000000000057919 */ /* 0x000eec0000002500 */
[----:B------:R-:W4:Y:S08]  /*0050*/  LDC.64 R8, c[0x0][0x228] ;  /* 0x00008a00ff087b82 */ /* 0x000f300000000a00 */
[----:B------:R-:W5:Y:S01]  /*0060*/  LDC.64 R10, c[0x0][0x230] ;  /* 0x00008c00ff0a7b82 */ /* 0x000f620000000a00 */
[----:B-1----:R-:W-:-:S02]  /*0070*/  SHF.L.U32 R0, R0, 0x1, RZ ;  /* 0x0000000100007819 */ /* 0x002fc400000006ff */
[----:B---3--:R-:W-:Y:S02]  /*0080*/  SHF.R.S32.HI R3, RZ, 0x16, R5 ;  /* 0x00000016ff037819 */ /* 0x008fe40000011405 */
[----:B------:R-:W-:Y:S02]  /*0090*/  LOP3.LUT R0, R0, 0x1fe, RZ, 0xc0, !PT ;  /* 0x000001fe00007812 */ /* 0x000fe400078ec0ff */
[----:B------:R-:W-:Y:S02]  /*00a0*/  SGXT R3, R3, 0x1 ;  /* 0x000000010303781a */ /* 0x000fe40000000200 */
[----:B------:R-:W-:Y:S02]  /*00b0*/  LEA R0, R5, R0, 0x9 ;  /* 0x0000000005007211 */ /* 0x000fe400078e48ff */
[----:B------:R-:W1:Y:S02]  /*00c0*/  LDC.64 R4, c[0x0][0x218] ;  /* 0x00008600ff047b82 */ /* 0x000e640000000a00 */
[----:B------:R-:W-:-:S04]  /*00d0*/  LEA.HI R3, R3, R0, RZ, 0x8 ;  /* 0x0000000003037211 */ /* 0x000fc800078f40ff */
[----:B------:R-:W-:-:S04]  /*00e0*/  SHF.R.S32.HI R3, RZ, 0x8, R3 ;  /* 0x00000008ff037819 */ /* 0x000fc80000011403 */
[----:B------:R-:W-:-:S04]  /*00f0*/  LEA.HI R2, R3, R3, RZ, 0x8 ;  /* 0x0000000303027211 */ /* 0x000fc800078f40ff */
[----:B------:R-:W-:-:S04]  /*0100*/  LOP3.LUT R2, R2, 0xffffff00, RZ, 0xc0, !PT ;  /* 0xffffff0002027812 */ /* 0x000fc800078ec0ff */
[----:B------:R-:W-:Y:S02]  /*0110*/  IADD3 R13, R3, -R2, RZ ;  /* 0x80000002030d7210 */ /* 0x000fe40007ffe0ff */
[----:B------:R-:W3:Y:S03]  /*0120*/  LDC.64 R2, c[0x0][0x210] ;  /* 0x00008400ff027b82 */ /* 0x000ee60000000a00 */
[----:B--2---:R-:W-:-:S06]  /*0130*/  IMAD.WIDE R6, R13, 0x4, R6 ;  /* 0x000000040d067825 */ /* 0x004fcc00078e0206 */
[----:B------:R-:W2:Y:S01]  /*0140*/  LDG.E.EL R6, desc[UR4][R6.64] ;  /* 0x0000000406067981 */ /* 0x000ea2000c2e1900 */
[----:B-1----:R-:W-:-:S05]  /*0150*/  IMAD.WIDE R4, R13, 0x4, R4 ;  /* 0x000000040d047825 */ /* 0x002fca00078e0204 */
[----:B------:R1:W2:Y:S01]  /*0160*/  LDG.E.EL R12, desc[UR4][R4.64] ;  /* 0x00000004040c7981 */ /* 0x0002a2000c2e1900 */
[----:B---3--:R-:W-:Y:S01]  /*0170*/  IMAD.WIDE R2, R0, 0x4, R2 ;  /* 0x0000000400027825 */ /* 0x008fe200078e0202 */
[----:B------:R-:W-:Y:S01]  /*0180*/  HFMA2.MMA R14, -RZ, RZ, 1.625, 0 ;  /* 0x3e800000ff0e7435 */ /* 0x000fe200000001ff */
[----:B-1----:R-:W1:Y:S04]  /*0190*/  LDC.64 R4, c[0x0][0x238] ;  /* 0x00008e00ff047b82 */ /* 0x002e680000000a00 */
[----:B------:R-:W3:Y:S01]  /*01a0*/  LDG.E.64 R2, desc[UR4][R2.64] ;  /* 0x0000000402027981 */ /* 0x000ee2000c1e1b00 */
[----:B----4-:R-:W-:-:S04]  /*01b0*/  IMAD.WIDE R8, R13, 0x4, R8 ;  /* 0x000000040d087825 */ /* 0x010fc800078e0208 */
[----:B-----5:R-:W-:Y:S02]  /*01c0*/  IMAD.WIDE R10, R13, 0x4, R10 ;  /* 0x000000040d0a7825 */ /* 0x020fe400078e020a */
[----:B------:R-:W4:Y:S04]  /*01d0*/  LDG.E.EL R8, desc[UR4][R8.64] ;  /* 0x0000000408087981 */ /* 0x000f28000c2e1900 */
[----:B------:R-:W4:Y:S01]  /*01e0*/  LDG.E.EL R11, desc[UR4][R10.64] ;  /* 0x000000040a0b7981 */ /* 0x000f22000c2e1900 */
[----:B-1----:R-:W-:-:S04]  /*01f0*/  IMAD.WIDE R4, R0, 0x4, R4 ;  /* 0x0000000400047825 */ /* 0x002fc800078e0204 */
[----:B--2---:R-:W-:-:S04]  /*0200*/  FADD R6, R6, 9.9999997473787516356e-06 ;  /* 0x3727c5ac06067421 */ /* 0x004fc80000000000 */
[----:B------:R-:W1:Y:S02]  /*0210*/  MUFU.SQRT R7, R6 ;  /* 0x0000000600077308 */ /* 0x000e640000002000 */
[C---:B-1----:R-:W-:Y:S02]  /*0220*/  FSETP.GT.AND P0, PT, R7.reuse, 8.50705917302346158658e+37, PT ;  /* 0x7e8000000700780b */ /* 0x042fe40003f04000 */
[----:B------:R-:W-:-:S11]  /*0230*/  FSETP.GEU.AND P1, PT, R7, 1.175494350822287508e-38, PT ;  /* 0x008000000700780b */ /* 0x000fd60003f2e000 */
[----:B------:R-:W-:-:S04]  /*0240*/  @P0 FMUL R7, R7, 0.25 ;  /* 0x3e80000007070820 */ /* 0x000fc80000400000 */
[----:B------:R-:W-:-:S06]  /*0250*/  @!P1 FMUL R7, R7, 16777216 ;  /* 0x4b80000007079820 */ /* 0x000fcc0000400000 */
[----:B------:R-:W1:Y:S01]  /*0260*/  MUFU.RCP R7, R7 ;  /* 0x0000000700077308 */ /* 0x000e620000001000 */
[----:B------:R-:W-:Y:S01]  /*0270*/  FSEL R14, R14, 1, P0 ;  /* 0x3f8000000e0e7808 */ /* 0x000fe20000000000 */
[----:B---3--:R-:W-:-:S04]  /*0280*/  FADD R2, R2, -R12 ;  /* 0x8000000c02027221 */ /* 0x008fc80000000000 */
[----:B------:R-:W-:Y:S01]  /*0290*/  @!P1 FMUL R14, R14, 16777216 ;  /* 0x4b8000000e0e9820 */ /* 0x000fe20000400000 */
[----:B------:R-:W-:-:S03]  /*02a0*/  FADD R3, R3, -R12 ;  /* 0x8000000c03037221 */ /* 0x000fc60000000000 */
[----:B-1----:R-:W-:-:S04]  /*02b0*/  FMUL R14, R7, R14 ;  /* 0x0000000e070e7220 */ /* 0x002fc80000400000 */
[-C--:B------:R-:W-:Y:S01]  /*02c0*/  FMUL R2, R2, R14.reuse ;  /* 0x0000000e02027220 */ /* 0x080fe20000400000 */
[----:B------:R-:W-:-:S03]  /*02d0*/  FMUL R14, R3, R14 ;  /* 0x0000000e030e7220 */ /* 0x000fc60000400000 */
[C-C-:B----4-:R-:W-:Y:S01]  /*02e0*/  FFMA R2, R8.reuse, R2, R11.reuse ;  /* 0x0000000208027223 */ /* 0x150fe2000000000b */
[----:B------:R-:W-:-:S04]  /*02f0*/  FFMA R14, R8, R14, R11 ;  /* 0x0000000e080e7223 */ /* 0x000fc8000000000b */
[----:B------:R-:W-:Y:S02]  /*0300*/  FSETP.GEU.AND P0, PT, R2, RZ, PT ;  /* 0x000000ff0200720b */ /* 0x000fe40003f0e000 */
[----:B------:R-:W-:Y:S02]  /*0310*/  FSETP.GEU.AND P1, PT, R14, RZ, PT ;  /* 0x000000ff0e00720b */ /* 0x000fe40003f2e000 */
[----:B------:R-:W-:Y:S02]  /*0320*/  FSEL R2, R2, RZ, P0 ;  /* 0x000000ff02027208 */ /* 0x000fe40000000000 */
[----:B------:R-:W-:-:S05]  /*0330*/  FSEL R3, R14, RZ, P1 ;  /* 0x000000ff0e037208 */ /* 0x000fca0000800000 */
[----:B------:R-:W-:Y:S01]  /*0340*/  STG.E.64 desc[UR4][R4.64], R2 ;  /* 0x0000000204007986 */ /* 0x000fe2000c101b04 */
[----:B------:R-:W-:Y:S05]  /*0350*/  EXIT ;  /* 0x000000000000794d */ /* 0x000fea0003800000 */
.L_x_0:
[----:B------:R-:W-:-:S00]  /*0360*/  BRA `(.L_x_0) ;  /* 0xfffffffc00fc7947 */ /* 0x000fc0000383ffff */
[----:B------:R-:W-:-:S00]  /*0370*/  NOP ;  /* 0x0000000000007918 */ /* 0x000fc00000000000 */
        /* <DEDUP_REMOVED lines=8> */
.L_x_1:


//--------------------- .nv.global.init           --------------------------
	.section	.nv.global.init,"aw",@progbits
.nv.global.init:
	.type		_$_str,@object
	.size		_$_str,(_$_str_$_2 - _$_str)
_$_str:
        /*0000*/ 	.byte	0x5f, 0x5f, 0x43, 0x55, 0x44, 0x41, 0x5f, 0x46, 0x54, 0x5a, 0x00
	.type		_$_str_$_2,@object
	.size		_$_str_$_2,(.L_1 - _$_str_$_2)
_$_str_$_2:
        /*000b*/ 	.byte	0x5f, 0x5f, 0x43, 0x55, 0x44, 0x41, 0x5f, 0x50, 0x52, 0x45, 0x43, 0x5f, 0x53, 0x51, 0x52, 0x54
        /*001b*/ 	.byte	0x00
.L_1:


//--------------------- .nv.constant0.triton_poi_fused__native_batch_norm_legit_no_training_relu_58 --------------------------
	.section	.nv.constant0.triton_poi_fused__native_batch_norm_legit_no_training_relu_58,"a",@progbits
	.sectionflags	@""
	.align	4
.nv.constant0.triton_poi_fused__native_batch_norm_legit_no_training_relu_58:
	.zero		580
